//
// Generated by NVIDIA NVVM Compiler
//
// Compiler Build ID: CL-36424714
// Cuda compilation tools, release 13.0, V13.0.88
// Based on NVVM 20.0.0
//

.version 9.0
.target sm_100
.address_size 64

	// .globl	_Z21check_handshaking_gpuPiS_i

.visible .entry _Z21check_handshaking_gpuPiS_i(
	.param .u64 .ptr .align 1 _Z21check_handshaking_gpuPiS_i_param_0,
	.param .u64 .ptr .align 1 _Z21check_handshaking_gpuPiS_i_param_1,
	.param .u32 _Z21check_handshaking_gpuPiS_i_param_2
)
{
	.reg .pred 	%p<6>;
	.reg .b32 	%r<17>;
	.reg .b64 	%rd<16>;

	ld.param.u64 	%rd5, [_Z21check_handshaking_gpuPiS_i_param_0];
	ld.param.u64 	%rd6, [_Z21check_handshaking_gpuPiS_i_param_1];
	ld.param.u32 	%r7, [_Z21check_handshaking_gpuPiS_i_param_2];
	cvta.to.global.u64 	%rd1, %rd6;
	cvta.to.global.u64 	%rd2, %rd5;
	mov.u32 	%r8, %ctaid.x;
	mov.u32 	%r1, %ntid.x;
	mov.u32 	%r9, %tid.x;
	mad.lo.s32 	%r16, %r8, %r1, %r9;
	setp.ge.s32 	%p1, %r16, %r7;
	@%p1 bra 	$L__BB0_7;
	mov.u32 	%r10, %nctaid.x;
	mul.lo.s32 	%r3, %r1, %r10;
$L__BB0_2:
	mul.wide.s32 	%rd7, %r16, 4;
	add.s64 	%rd3, %rd2, %rd7;
	ld.global.u32 	%r5, [%rd3];
	mul.wide.s32 	%rd8, %r5, 4;
	add.s64 	%rd9, %rd2, %rd8;
	ld.global.u32 	%r11, [%rd9];
	setp.ne.s32 	%p2, %r16, %r11;
	@%p2 bra 	$L__BB0_6;
	add.s64 	%rd4, %rd1, %rd7;
	ld.global.u32 	%r12, [%rd4];
	setp.ne.s32 	%p3, %r12, -1;
	@%p3 bra 	$L__BB0_6;
	add.s64 	%rd12, %rd1, %rd8;
	ld.global.u32 	%r13, [%rd12];
	setp.ne.s32 	%p4, %r13, -1;
	@%p4 bra 	$L__BB0_6;
	st.global.u32 	[%rd4], %r5;
	ld.global.u32 	%r14, [%rd3];
	mul.wide.s32 	%rd13, %r14, 4;
	add.s64 	%rd14, %rd2, %rd13;
	ld.global.u32 	%r15, [%rd14];
	add.s64 	%rd15, %rd1, %rd13;
	st.global.u32 	[%rd15], %r15;
$L__BB0_6:
	add.s32 	%r16, %r16, %r3;
	setp.lt.s32 	%p5, %r16, %r7;
	@%p5 bra 	$L__BB0_2;
$L__BB0_7:
	ret;

}


// ===== COMPILED SASS (sm_100) =====

	.target	sm_100

	.elftype	@"ET_EXEC"


//--------------------- .note.nv.tkinfo           --------------------------
	.section	.note.nv.tkinfo,"",@"SHT_NOTE"
	.sectionflags	@"SHF_NOTE_NV_TKINFO"
	.tkinfo
        /*0018*/ 	.word	0x00000002
        /*0030*/ 	.string	""
        /*0030*/ 	.string	"ptxas"
        /*0030*/ 	.string	"Cuda compilation tools, release 13.0, V13.0.88"
        /*0030*/ 	.string	"Build cuda_13.0.r13.0/compiler.36424714_0"
        /*0030*/ 	.string	"-arch sm_100 -m 64 "



//--------------------- .note.nv.cuinfo           --------------------------
	.section	.note.nv.cuinfo,"",@"SHT_NOTE"
	.sectionflags	@"SHF_NOTE_NV_CUINFO"
        /*0018*/ 	.short	0x0002
        /*001a*/ 	.short	0x0064
        /*001c*/ 	.short	0x0082
	.zero		2


//--------------------- .nv.info                  --------------------------
	.section	.nv.info,"",@"SHT_CUDA_INFO"
	.align	4


	//----- nvinfo : EIATTR_REGCOUNT
	.align		4
        /*0000*/ 	.byte	0x04, 0x2f
        /*0002*/ 	.short	(.L_1 - .L_0)
	.align		4
.L_0:
        /*0004*/ 	.word	index@(_Z21check_handshaking_gpuPiS_i)
        /*0008*/ 	.word	0x00000014


	//----- nvinfo : EIATTR_FRAME_SIZE
	.align		4
.L_1:
        /*000c*/ 	.byte	0x04, 0x11
        /*000e*/ 	.short	(.L_3 - .L_2)
	.align		4
.L_2:
        /*0010*/ 	.word	index@(_Z21check_handshaking_gpuPiS_i)
        /*0014*/ 	.word	0x00000000


	//----- nvinfo : EIATTR_MIN_STACK_SIZE
	.align		4
.L_3:
        /*0018*/ 	.byte	0x04, 0x12
        /*001a*/ 	.short	(.L_5 - .L_4)
	.align		4
.L_4:
        /*001c*/ 	.word	index@(_Z21check_handshaking_gpuPiS_i)
        /*0020*/ 	.word	0x00000000
.L_5:


//--------------------- .nv.compat                --------------------------
	.section	.nv.compat,"",@"SHT_CUDA_COMPAT_INFO"
	.align	4
        /*0000*/ 	.byte	0x02, 0x09, 0x00, 0x00, 0x02, 0x02, 0x01, 0x00, 0x02, 0x05, 0x05, 0x00, 0x03, 0x07, 0x01, 0x01
        /*0010*/ 	.byte	0x02, 0x03, 0x00, 0x00, 0x02, 0x06, 0x01, 0x00, 0x04, 0x0b, 0x08, 0x00, 0x09, 0x00, 0x00, 0x00
        /*0020*/ 	.byte	0x00, 0x00, 0x00, 0x00


//--------------------- .nv.info._Z21check_handshaking_gpuPiS_i --------------------------
	.section	.nv.info._Z21check_handshaking_gpuPiS_i,"",@"SHT_CUDA_INFO"
	.sectionflags	@""
	.align	4


	//----- nvinfo : EIATTR_CUDA_API_VERSION
	.align		4
        /*0000*/ 	.byte	0x04, 0x37
        /*0002*/ 	.short	(.L_7 - .L_6)
.L_6:
        /*0004*/ 	.word	0x00000082


	//----- nvinfo : EIATTR_KPARAM_INFO
	.align		4
.L_7:
        /*0008*/ 	.byte	0x04, 0x17
        /*000a*/ 	.short	(.L_9 - .L_8)
.L_8:
        /*000c*/ 	.word	0x00000000
        /*0010*/ 	.short	0x0002
        /*0012*/ 	.short	0x0010
        /*0014*/ 	.byte	0x00, 0xf0, 0x11, 0x00


	//----- nvinfo : EIATTR_KPARAM_INFO
	.align		4
.L_9:
        /*0018*/ 	.byte	0x04, 0x17
        /*001a*/ 	.short	(.L_11 - .L_10)
.L_10:
        /*001c*/ 	.word	0x00000000
        /*0020*/ 	.short	0x0001
        /*0022*/ 	.short	0x0008
        /*0024*/ 	.byte	0x00, 0xf5, 0x21, 0x00


	//----- nvinfo : EIATTR_KPARAM_INFO
	.align		4
.L_11:
        /*0028*/ 	.byte	0x04, 0x17
        /*002a*/ 	.short	(.L_13 - .L_12)
.L_12:
        /*002c*/ 	.word	0x00000000
        /*0030*/ 	.short	0x0000
        /*0032*/ 	.short	0x0000
        /*0034*/ 	.byte	0x00, 0xf5, 0x21, 0x00


	//----- nvinfo : EIATTR_SPARSE_MMA_MASK
	.align		4
.L_13:
        /*0038*/ 	.byte	0x03, 0x50
        /*003a*/ 	.short	0x0000


	//----- nvinfo : EIATTR_MAXREG_COUNT
	.align		4
        /*003c*/ 	.byte	0x03, 0x1b
        /*003e*/ 	.short	0x00ff


	//----- nvinfo : EIATTR_MERCURY_ISA_VERSION
	.align		4
        /*0040*/ 	.byte	0x03, 0x5f
        /*0042*/ 	.short	0x0101


	//----- nvinfo : EIATTR_VRC_CTA_INIT_COUNT
	.align		4
        /*0044*/ 	.byte	0x02, 0x4a
	.zero		1
	.zero		1


	//----- nvinfo : EIATTR_EXIT_INSTR_OFFSETS
	.align		4
        /*0048*/ 	.byte	0x04, 0x1c
        /*004a*/ 	.short	(.L_15 - .L_14)


	//   ....[0]....
.L_14:
        /*004c*/ 	.word	0x00000070


	//   ....[1]....
        /*0050*/ 	.word	0x00000280


	//----- nvinfo : EIATTR_CRS_STACK_SIZE
	.align		4
.L_15:
        /*0054*/ 	.byte	0x04, 0x1e
        /*0056*/ 	.short	(.L_17 - .L_16)
.L_16:
        /*0058*/ 	.word	0x00000000


	//----- nvinfo : EIATTR_CBANK_PARAM_SIZE
	.align		4
.L_17:
        /*005c*/ 	.byte	0x03, 0x19
        /*005e*/ 	.short	0x0014


	//----- nvinfo : EIATTR_PARAM_CBANK
	.align		4
        /*0060*/ 	.byte	0x04, 0x0a
        /*0062*/ 	.short	(.L_19 - .L_18)
	.align		4
.L_18:
        /*0064*/ 	.word	index@(.nv.constant0._Z21check_handshaking_gpuPiS_i)
        /*0068*/ 	.short	0x0380
        /*006a*/ 	.short	0x0014


	//----- nvinfo : EIATTR_SW_WAR
	.align		4
.L_19:
        /*006c*/ 	.byte	0x04, 0x36
        /*006e*/ 	.short	(.L_21 - .L_20)
.L_20:
        /*0070*/ 	.word	0x00000008
.L_21:


//--------------------- .nv.callgraph             --------------------------
	.section	.nv.callgraph,"",@"SHT_CUDA_CALLGRAPH"
	.align	4
	.sectionentsize	8
	.align		4
        /*0000*/ 	.word	0x00000000
	.align		4
        /*0004*/ 	.word	0xffffffff
	.align		4
        /*0008*/ 	.word	0x00000000
	.align		4
        /*000c*/ 	.word	0xfffffffe
	.align		4
        /*0010*/ 	.word	0x00000000
	.align		4
        /*0014*/ 	.word	0xfffffffd
	.align		4
        /*0018*/ 	.word	0x00000000
	.align		4
        /*001c*/ 	.word	0xfffffffc


//--------------------- .text._Z21check_handshaking_gpuPiS_i --------------------------
	.section	.text._Z21check_handshaking_gpuPiS_i,"ax",@progbits
	.align	128
        .global         _Z21check_handshaking_gpuPiS_i
        .type           _Z21check_handshaking_gpuPiS_i,@function
        .size           _Z21check_handshaking_gpuPiS_i,(.L_x_4 - _Z21check_handshaking_gpuPiS_i)
        .other          _Z21check_handshaking_gpuPiS_i,@"STO_CUDA_ENTRY STV_DEFAULT"
_Z21check_handshaking_gpuPiS_i:
.text._Z21check_handshaking_gpuPiS_i:
[----:B------:R-:W-:Y:S01]  /*0000*/  LDC R1, c[0x0][0x37c] ;  /* 0x0000df00ff017b82 */ /* 0x000fe20000000800 */
[----:B------:R-:W0:Y:S07]  /*0010*/  S2R R0, SR_TID.X ;  /* 0x0000000000007919 */ /* 0x000e2e0000002100 */
[----:B------:R-:W0:Y:S01]  /*0020*/  S2UR UR4, SR_CTAID.X ;  /* 0x00000000000479c3 */ /* 0x000e220000002500 */
[----:B------:R-:W1:Y:S07]  /*0030*/  LDCU UR5, c[0x0][0x390] ;  /* 0x00007200ff0577ac */ /* 0x000e6e0008000800 */
[----:B------:R-:W0:Y:S02]  /*0040*/  LDC R15, c[0x0][0x360] ;  /* 0x0000d800ff0f7b82 */ /* 0x000e240000000800 */
[----:B0-----:R-:W-:-:S05]  /*0050*/  IMAD R0, R15, UR4, R0 ;  /* 0x000000040f007c24 */ /* 0x001fca000f8e0200 */
[----:B-1----:R-:W-:-:S13]  /*0060*/  ISETP.GE.AND P0, PT, R0, UR5, PT ;  /* 0x0000000500007c0c */ /* 0x002fda000bf06270 */
[----:B------:R-:W-:Y:S05]  /*0070*/  @P0 EXIT ;  /* 0x000000000000094d */ /* 0x000fea0003800000 */
[----:B------:R-:W0:Y:S01]  /*0080*/  LDC.64 R2, c[0x0][0x380] ;  /* 0x0000e000ff027b82 */ /* 0x000e220000000a00 */
[----:B------:R-:W1:Y:S01]  /*0090*/  LDCU UR4, c[0x0][0x370] ;  /* 0x00006e00ff0477ac */ /* 0x000e620008000800 */
[----:B------:R-:W2:Y:S06]  /*00a0*/  LDCU.64 UR6, c[0x0][0x358] ;  /* 0x00006b00ff0677ac */ /* 0x000eac0008000a00 */
[----:B------:R-:W3:Y:S01]  /*00b0*/  LDC.64 R4, c[0x0][0x388] ;  /* 0x0000e200ff047b82 */ /* 0x000ee20000000a00 */
[----:B------:R-:W4:Y:S01]  /*00c0*/  LDCU UR5, c[0x0][0x390] ;  /* 0x00007200ff0577ac */ /* 0x000f220008000800 */
[----:B-1----:R-:W-:-:S07]  /*00d0*/  IMAD R15, R15, UR4, RZ ;  /* 0x000000040f0f7c24 */ /* 0x002fce000f8e02ff */
.L_x_2:
[----:B0-----:R-:W-:-:S05]  /*00e0*/  IMAD.WIDE R10, R0, 0x4, R2 ;  /* 0x00000004000a7825 */ /* 0x001fca00078e0202 */
[----:B--2---:R-:W2:Y:S02]  /*00f0*/  LDG.E R17, desc[UR6][R10.64] ;  /* 0x000000060a117981 */ /* 0x004ea4000c1e1900 */
[----:B--2---:R-:W-:-:S06]  /*0100*/  IMAD.WIDE R6, R17, 0x4, R2 ;  /* 0x0000000411067825 */ /* 0x004fcc00078e0202 */
[----:B------:R-:W2:Y:S01]  /*0110*/  LDG.E R7, desc[UR6][R6.64] ;  /* 0x0000000606077981 */ /* 0x000ea2000c1e1900 */
[-C--:B------:R-:W-:Y:S01]  /*0120*/  MOV R9, R0.reuse ;  /* 0x0000000000097202 */ /* 0x080fe20000000f00 */
[----:B------:R-:W-:Y:S01]  /*0130*/  BSSY.RECONVERGENT B0, `(.L_x_0) ;  /* 0x0000013000007945 */ /* 0x000fe20003800200 */
[----:B--2---:R-:W-:Y:S02]  /*0140*/  ISETP.NE.AND P1, PT, R0, R7, PT ;  /* 0x000000070000720c */ /* 0x004fe40003f25270 */
[----:B------:R-:W-:-:S04]  /*0150*/  IADD3 R0, PT, PT, R15, R0, RZ ;  /* 0x000000000f007210 */ /* 0x000fc80007ffe0ff */
[----:B----4-:R-:W-:-:S07]  /*0160*/  ISETP.GE.AND P0, PT, R0, UR5, PT ;  /* 0x0000000500007c0c */ /* 0x010fce000bf06270 */
[----:B------:R-:W-:Y:S06]  /*0170*/  @P1 BRA `(.L_x_1) ;  /* 0x0000000000381947 */ /* 0x000fec0003800000 */
[----:B---3--:R-:W-:-:S05]  /*0180*/  IMAD.WIDE R12, R9, 0x4, R4 ;  /* 0x00000004090c7825 */ /* 0x008fca00078e0204 */
[----:B------:R-:W2:Y:S02]  /*0190*/  LDG.E R6, desc[UR6][R12.64] ;  /* 0x000000060c067981 */ /* 0x000ea4000c1e1900 */
[----:B--2---:R-:W-:-:S13]  /*01a0*/  ISETP.NE.AND P1, PT, R6, -0x1, PT ;  /* 0xffffffff0600780c */ /* 0x004fda0003f25270 */
[----:B------:R-:W-:Y:S05]  /*01b0*/  @P1 BRA `(.L_x_1) ;  /* 0x0000000000281947 */ /* 0x000fea0003800000 */
[----:B------:R-:W-:-:S06]  /*01c0*/  IMAD.WIDE R6, R17, 0x4, R4 ;  /* 0x0000000411067825 */ /* 0x000fcc00078e0204 */
[----:B------:R-:W2:Y:S02]  /*01d0*/  LDG.E R6, desc[UR6][R6.64] ;  /* 0x0000000606067981 */ /* 0x000ea4000c1e1900 */
[----:B--2---:R-:W-:-:S13]  /*01e0*/  ISETP.NE.AND P1, PT, R6, -0x1, PT ;  /* 0xffffffff0600780c */ /* 0x004fda0003f25270 */
[----:B------:R-:W-:Y:S05]  /*01f0*/  @P1 BRA `(.L_x_1) ;  /* 0x0000000000181947 */ /* 0x000fea0003800000 */
[----:B------:R0:W-:Y:S04]  /*0200*/  STG.E desc[UR6][R12.64], R17 ;  /* 0x000000110c007986 */ /* 0x0001e8000c101906 */
[----:B------:R-:W2:Y:S02]  /*0210*/  LDG.E R9, desc[UR6][R10.64] ;  /* 0x000000060a097981 */ /* 0x000ea4000c1e1900 */
[----:B--2---:R-:W-:-:S06]  /*0220*/  IMAD.WIDE R6, R9, 0x4, R2 ;  /* 0x0000000409067825 */ /* 0x004fcc00078e0202 */
[----:B------:R-:W2:Y:S01]  /*0230*/  LDG.E R7, desc[UR6][R6.64] ;  /* 0x0000000606077981 */ /* 0x000ea2000c1e1900 */
[----:B------:R-:W-:-:S05]  /*0240*/  IMAD.WIDE R8, R9, 0x4, R4 ;  /* 0x0000000409087825 */ /* 0x000fca00078e0204 */
[----:B--2---:R0:W-:Y:S02]  /*0250*/  STG.E desc[UR6][R8.64], R7 ;  /* 0x0000000708007986 */ /* 0x0041e4000c101906 */
.L_x_1:
[----:B------:R-:W-:Y:S05]  /*0260*/  BSYNC.RECONVERGENT B0 ;  /* 0x0000000000007941 */ /* 0x000fea0003800200 */
.L_x_0:
[----:B------:R-:W-:Y:S05]  /*0270*/  @!P0 BRA `(.L_x_2) ;  /* 0xfffffffc00988947 */ /* 0x000fea000383ffff */
[----:B------:R-:W-:Y:S05]  /*0280*/  EXIT ;  /* 0x000000000000794d */ /* 0x000fea0003800000 */
.L_x_3:
[----:B------:R-:W-:-:S00]  /*0290*/  BRA `(.L_x_3) ;  /* 0xfffffffc00fc7947 */ /* 0x000fc0000383ffff */
[----:B------:R-:W-:-:S00]  /*02a0*/  NOP ;  /* 0x0000000000007918 */ /* 0x000fc00000000000 */
        /* <DEDUP_REMOVED lines=13> */
.L_x_4:


//--------------------- .nv.shared.reserved.0     --------------------------
	.section	.nv.shared.reserved.0,"aw",@nobits
	.weak		__nv_reservedSMEM_offset_0_alias
	.size		__nv_reservedSMEM_offset_0_alias, 0, 64
	.other		__nv_reservedSMEM_offset_0_alias,@"STO_CUDA_RESERVED_SHARED STV_DEFAULT"
__nv_reservedSMEM_offset_0_alias:
	.zero		0
	.zero		64


//--------------------- .nv.constant0._Z21check_handshaking_gpuPiS_i --------------------------
	.section	.nv.constant0._Z21check_handshaking_gpuPiS_i,"a",@progbits
	.sectionflags	@""
	.align	4
.nv.constant0._Z21check_handshaking_gpuPiS_i:
	.zero		916


//--------------------- SYMBOLS --------------------------

	.type		.nv.reservedSmem.offset0,@object
	.size		.nv.reservedSmem.offset0,0x4
